//
// Generated by NVIDIA NVVM Compiler
//
// Compiler Build ID: CL-36424714
// Cuda compilation tools, release 13.0, V13.0.88
// Based on NVVM 20.0.0
//

.version 9.0
.target sm_100
.address_size 64

	// .globl	_Z20compute_exponentialsPdi

.visible .entry _Z20compute_exponentialsPdi(
	.param .u64 .ptr .align 1 _Z20compute_exponentialsPdi_param_0,
	.param .u32 _Z20compute_exponentialsPdi_param_1
)
{
	.reg .pred 	%p<5>;
	.reg .b32 	%r<27>;
	.reg .b32 	%f<3>;
	.reg .b64 	%rd<5>;
	.reg .b64 	%fd<27>;

	ld.param.u64 	%rd1, [_Z20compute_exponentialsPdi_param_0];
	ld.param.u32 	%r5, [_Z20compute_exponentialsPdi_param_1];
	mov.u32 	%r6, %ctaid.x;
	mov.u32 	%r7, %ntid.x;
	mov.u32 	%r8, %tid.x;
	mad.lo.s32 	%r1, %r6, %r7, %r8;
	setp.ge.s32 	%p1, %r1, %r5;
	@%p1 bra 	$L__BB0_5;
	mul.hi.s32 	%r9, %r1, 1374389535;
	shr.u32 	%r10, %r9, 31;
	shr.s32 	%r11, %r9, 5;
	add.s32 	%r12, %r11, %r10;
	mul.lo.s32 	%r13, %r12, 100;
	sub.s32 	%r14, %r1, %r13;
	cvt.rn.f64.s32 	%fd6, %r14;
	div.rn.f64 	%fd1, %fd6, 0d4024000000000000;
	fma.rn.f64 	%fd7, %fd1, 0d3FF71547652B82FE, 0d4338000000000000;
	{
	.reg .b32 %temp; 
	mov.b64 	{%r2, %temp}, %fd7;
	}
	mov.f64 	%fd8, 0dC338000000000000;
	add.rn.f64 	%fd9, %fd7, %fd8;
	fma.rn.f64 	%fd10, %fd9, 0dBFE62E42FEFA39EF, %fd1;
	fma.rn.f64 	%fd11, %fd9, 0dBC7ABC9E3B39803F, %fd10;
	fma.rn.f64 	%fd12, %fd11, 0d3E5ADE1569CE2BDF, 0d3E928AF3FCA213EA;
	fma.rn.f64 	%fd13, %fd12, %fd11, 0d3EC71DEE62401315;
	fma.rn.f64 	%fd14, %fd13, %fd11, 0d3EFA01997C89EB71;
	fma.rn.f64 	%fd15, %fd14, %fd11, 0d3F2A01A014761F65;
	fma.rn.f64 	%fd16, %fd15, %fd11, 0d3F56C16C1852B7AF;
	fma.rn.f64 	%fd17, %fd16, %fd11, 0d3F81111111122322;
	fma.rn.f64 	%fd18, %fd17, %fd11, 0d3FA55555555502A1;
	fma.rn.f64 	%fd19, %fd18, %fd11, 0d3FC5555555555511;
	fma.rn.f64 	%fd20, %fd19, %fd11, 0d3FE000000000000B;
	fma.rn.f64 	%fd21, %fd20, %fd11, 0d3FF0000000000000;
	fma.rn.f64 	%fd22, %fd21, %fd11, 0d3FF0000000000000;
	{
	.reg .b32 %temp; 
	mov.b64 	{%r3, %temp}, %fd22;
	}
	{
	.reg .b32 %temp; 
	mov.b64 	{%temp, %r4}, %fd22;
	}
	shl.b32 	%r15, %r2, 20;
	add.s32 	%r16, %r15, %r4;
	mov.b64 	%fd26, {%r3, %r16};
	{
	.reg .b32 %temp; 
	mov.b64 	{%temp, %r17}, %fd1;
	}
	mov.b32 	%f2, %r17;
	abs.f32 	%f1, %f2;
	setp.lt.f32 	%p2, %f1, 0f4086232B;
	@%p2 bra 	$L__BB0_4;
	setp.lt.f64 	%p3, %fd1, 0d0000000000000000;
	add.f64 	%fd23, %fd1, 0d7FF0000000000000;
	selp.f64 	%fd26, 0d0000000000000000, %fd23, %p3;
	setp.geu.f32 	%p4, %f1, 0f40874800;
	@%p4 bra 	$L__BB0_4;
	shr.u32 	%r18, %r2, 31;
	add.s32 	%r19, %r2, %r18;
	shr.s32 	%r20, %r19, 1;
	shl.b32 	%r21, %r20, 20;
	add.s32 	%r22, %r4, %r21;
	mov.b64 	%fd24, {%r3, %r22};
	sub.s32 	%r23, %r2, %r20;
	shl.b32 	%r24, %r23, 20;
	add.s32 	%r25, %r24, 1072693248;
	mov.b32 	%r26, 0;
	mov.b64 	%fd25, {%r26, %r25};
	mul.f64 	%fd26, %fd25, %fd24;
$L__BB0_4:
	cvta.to.global.u64 	%rd2, %rd1;
	mul.wide.s32 	%rd3, %r1, 8;
	add.s64 	%rd4, %rd2, %rd3;
	st.global.f64 	[%rd4], %fd26;
$L__BB0_5:
	ret;

}


// ===== COMPILED SASS (sm_100) =====

	.target	sm_100

	.elftype	@"ET_EXEC"


//--------------------- .note.nv.tkinfo           --------------------------
	.section	.note.nv.tkinfo,"",@"SHT_NOTE"
	.sectionflags	@"SHF_NOTE_NV_TKINFO"
	.tkinfo
        /*0018*/ 	.word	0x00000002
        /*0030*/ 	.string	""
        /*0030*/ 	.string	"ptxas"
        /*0030*/ 	.string	"Cuda compilation tools, release 13.0, V13.0.88"
        /*0030*/ 	.string	"Build cuda_13.0.r13.0/compiler.36424714_0"
        /*0030*/ 	.string	"-arch sm_100 -m 64 "



//--------------------- .note.nv.cuinfo           --------------------------
	.section	.note.nv.cuinfo,"",@"SHT_NOTE"
	.sectionflags	@"SHF_NOTE_NV_CUINFO"
        /*0018*/ 	.short	0x0002
        /*001a*/ 	.short	0x0064
        /*001c*/ 	.short	0x0082
	.zero		2


//--------------------- .nv.info                  --------------------------
	.section	.nv.info,"",@"SHT_CUDA_INFO"
	.align	4


	//----- nvinfo : EIATTR_REGCOUNT
	.align		4
        /*0000*/ 	.byte	0x04, 0x2f
        /*0002*/ 	.short	(.L_1 - .L_0)
	.align		4
.L_0:
        /*0004*/ 	.word	index@(_Z20compute_exponentialsPdi)
        /*0008*/ 	.word	0x00000017


	//----- nvinfo : EIATTR_FRAME_SIZE
	.align		4
.L_1:
        /*000c*/ 	.byte	0x04, 0x11
        /*000e*/ 	.short	(.L_3 - .L_2)
	.align		4
.L_2:
        /*0010*/ 	.word	index@($__internal_0_$__cuda_sm20_div_rn_f64_full)
        /*0014*/ 	.word	0x00000000


	//----- nvinfo : EIATTR_FRAME_SIZE
	.align		4
.L_3:
        /*0018*/ 	.byte	0x04, 0x11
        /*001a*/ 	.short	(.L_5 - .L_4)
	.align		4
.L_4:
        /*001c*/ 	.word	index@(_Z20compute_exponentialsPdi)
        /*0020*/ 	.word	0x00000000


	//----- nvinfo : EIATTR_MIN_STACK_SIZE
	.align		4
.L_5:
        /*0024*/ 	.byte	0x04, 0x12
        /*0026*/ 	.short	(.L_7 - .L_6)
	.align		4
.L_6:
        /*0028*/ 	.word	index@(_Z20compute_exponentialsPdi)
        /*002c*/ 	.word	0x00000000
.L_7:


//--------------------- .nv.compat                --------------------------
	.section	.nv.compat,"",@"SHT_CUDA_COMPAT_INFO"
	.align	4
        /*0000*/ 	.byte	0x02, 0x09, 0x00, 0x00, 0x02, 0x02, 0x01, 0x00, 0x02, 0x05, 0x05, 0x00, 0x03, 0x07, 0x01, 0x01
        /*0010*/ 	.byte	0x02, 0x03, 0x00, 0x00, 0x02, 0x06, 0x01, 0x00, 0x04, 0x0b, 0x08, 0x00, 0x01, 0x00, 0x00, 0x00
        /*0020*/ 	.byte	0x00, 0x00, 0x00, 0x00


//--------------------- .nv.info._Z20compute_exponentialsPdi --------------------------
	.section	.nv.info._Z20compute_exponentialsPdi,"",@"SHT_CUDA_INFO"
	.sectionflags	@""
	.align	4


	//----- nvinfo : EIATTR_CUDA_API_VERSION
	.align		4
        /*0000*/ 	.byte	0x04, 0x37
        /*0002*/ 	.short	(.L_9 - .L_8)
.L_8:
        /*0004*/ 	.word	0x00000082


	//----- nvinfo : EIATTR_KPARAM_INFO
	.align		4
.L_9:
        /*0008*/ 	.byte	0x04, 0x17
        /*000a*/ 	.short	(.L_11 - .L_10)
.L_10:
        /*000c*/ 	.word	0x00000000
        /*0010*/ 	.short	0x0001
        /*0012*/ 	.short	0x0008
        /*0014*/ 	.byte	0x00, 0xf0, 0x11, 0x00


	//----- nvinfo : EIATTR_KPARAM_INFO
	.align		4
.L_11:
        /*0018*/ 	.byte	0x04, 0x17
        /*001a*/ 	.short	(.L_13 - .L_12)
.L_12:
        /*001c*/ 	.word	0x00000000
        /*0020*/ 	.short	0x0000
        /*0022*/ 	.short	0x0000
        /*0024*/ 	.byte	0x00, 0xf5, 0x21, 0x00


	//----- nvinfo : EIATTR_SPARSE_MMA_MASK
	.align		4
.L_13:
        /*0028*/ 	.byte	0x03, 0x50
        /*002a*/ 	.short	0x0000


	//----- nvinfo : EIATTR_MAXREG_COUNT
	.align		4
        /*002c*/ 	.byte	0x03, 0x1b
        /*002e*/ 	.short	0x00ff


	//----- nvinfo : EIATTR_MERCURY_ISA_VERSION
	.align		4
        /*0030*/ 	.byte	0x03, 0x5f
        /*0032*/ 	.short	0x0101


	//----- nvinfo : EIATTR_VRC_CTA_INIT_COUNT
	.align		4
        /*0034*/ 	.byte	0x02, 0x4a
	.zero		1
	.zero		1


	//----- nvinfo : EIATTR_EXIT_INSTR_OFFSETS
	.align		4
        /*0038*/ 	.byte	0x04, 0x1c
        /*003a*/ 	.short	(.L_15 - .L_14)


	//   ....[0]....
.L_14:
        /*003c*/ 	.word	0x00000070


	//   ....[1]....
        /*0040*/ 	.word	0x00000610


	//----- nvinfo : EIATTR_CRS_STACK_SIZE
	.align		4
.L_15:
        /*0044*/ 	.byte	0x04, 0x1e
        /*0046*/ 	.short	(.L_17 - .L_16)
.L_16:
        /*0048*/ 	.word	0x00000000


	//----- nvinfo : EIATTR_CBANK_PARAM_SIZE
	.align		4
.L_17:
        /*004c*/ 	.byte	0x03, 0x19
        /*004e*/ 	.short	0x000c


	//----- nvinfo : EIATTR_PARAM_CBANK
	.align		4
        /*0050*/ 	.byte	0x04, 0x0a
        /*0052*/ 	.short	(.L_19 - .L_18)
	.align		4
.L_18:
        /*0054*/ 	.word	index@(.nv.constant0._Z20compute_exponentialsPdi)
        /*0058*/ 	.short	0x0380
        /*005a*/ 	.short	0x000c


	//----- nvinfo : EIATTR_SW_WAR
	.align		4
.L_19:
        /*005c*/ 	.byte	0x04, 0x36
        /*005e*/ 	.short	(.L_21 - .L_20)
.L_20:
        /*0060*/ 	.word	0x00000008
.L_21:


//--------------------- .nv.callgraph             --------------------------
	.section	.nv.callgraph,"",@"SHT_CUDA_CALLGRAPH"
	.align	4
	.sectionentsize	8
	.align		4
        /*0000*/ 	.word	0x00000000
	.align		4
        /*0004*/ 	.word	0xffffffff
	.align		4
        /*0008*/ 	.word	0x00000000
	.align		4
        /*000c*/ 	.word	0xfffffffe
	.align		4
        /*0010*/ 	.word	0x00000000
	.align		4
        /*0014*/ 	.word	0xfffffffd
	.align		4
        /*0018*/ 	.word	0x00000000
	.align		4
        /*001c*/ 	.word	0xfffffffc


//--------------------- .text._Z20compute_exponentialsPdi --------------------------
	.section	.text._Z20compute_exponentialsPdi,"ax",@progbits
	.align	128
        .global         _Z20compute_exponentialsPdi
        .type           _Z20compute_exponentialsPdi,@function
        .size           _Z20compute_exponentialsPdi,(.L_x_9 - _Z20compute_exponentialsPdi)
        .other          _Z20compute_exponentialsPdi,@"STO_CUDA_ENTRY STV_DEFAULT"
_Z20compute_exponentialsPdi:
.text._Z20compute_exponentialsPdi:
[----:B------:R-:W-:Y:S01]  /*0000*/  LDC R1, c[0x0][0x37c] ;  /* 0x0000df00ff017b82 */ /* 0x000fe20000000800 */
[----:B------:R-:W0:Y:S07]  /*0010*/  S2R R3, SR_TID.X ;  /* 0x0000000000037919 */ /* 0x000e2e0000002100 */
[----:B------:R-:W0:Y:S01]  /*0020*/  S2UR UR4, SR_CTAID.X ;  /* 0x00000000000479c3 */ /* 0x000e220000002500 */
[----:B------:R-:W1:Y:S07]  /*0030*/  LDCU UR5, c[0x0][0x388] ;  /* 0x00007100ff0577ac */ /* 0x000e6e0008000800 */
[----:B------:R-:W0:Y:S02]  /*0040*/  LDC R0, c[0x0][0x360] ;  /* 0x0000d800ff007b82 */ /* 0x000e240000000800 */
[----:B0-----:R-:W-:-:S05]  /*0050*/  IMAD R0, R0, UR4, R3 ;  /* 0x0000000400007c24 */ /* 0x001fca000f8e0203 */
[----:B-1----:R-:W-:-:S13]  /*0060*/  ISETP.GE.AND P0, PT, R0, UR5, PT ;  /* 0x0000000500007c0c */ /* 0x002fda000bf06270 */
[----:B------:R-:W-:Y:S05]  /*0070*/  @P0 EXIT ;  /* 0x000000000000094d */ /* 0x000fea0003800000 */
[----:B------:R-:W0:Y:S01]  /*0080*/  MUFU.RCP64H R3, 10 ;  /* 0x4024000000037908 */ /* 0x000e220000001800 */
[----:B------:R-:W-:Y:S01]  /*0090*/  IMAD.MOV.U32 R6, RZ, RZ, 0x0 ;  /* 0x00000000ff067424 */ /* 0x000fe200078e00ff */
[----:B------:R-:W-:Y:S01]  /*00a0*/  BSSY.RECONVERGENT B0, `(.L_x_0) ;  /* 0x0000016000007945 */ /* 0x000fe20003800200 */
[----:B------:R-:W-:Y:S02]  /*00b0*/  IMAD.MOV.U32 R7, RZ, RZ, 0x40240000 ;  /* 0x40240000ff077424 */ /* 0x000fe400078e00ff */
[----:B------:R-:W-:Y:S02]  /*00c0*/  IMAD.MOV.U32 R2, RZ, RZ, 0x1 ;  /* 0x00000001ff027424 */ /* 0x000fe400078e00ff */
[----:B------:R-:W-:-:S05]  /*00d0*/  IMAD.HI R8, R0, 0x51eb851f, RZ ;  /* 0x51eb851f00087827 */ /* 0x000fca00078e02ff */
[----:B------:R-:W-:-:S04]  /*00e0*/  SHF.R.U32.HI R9, RZ, 0x1f, R8 ;  /* 0x0000001fff097819 */ /* 0x000fc80000011608 */
[----:B------:R-:W-:Y:S01]  /*00f0*/  LEA.HI.SX32 R9, R8, R9, 0x1b ;  /* 0x0000000908097211 */ /* 0x000fe200078fdaff */
[----:B0-----:R-:W-:-:S08]  /*0100*/  DFMA R4, R2, -R6, 1 ;  /* 0x3ff000000204742b */ /* 0x001fd00000000806 */
[----:B------:R-:W-:-:S08]  /*0110*/  DFMA R4, R4, R4, R4 ;  /* 0x000000040404722b */ /* 0x000fd00000000004 */
[----:B------:R-:W-:Y:S01]  /*0120*/  DFMA R2, R2, R4, R2 ;  /* 0x000000040202722b */ /* 0x000fe20000000002 */
[----:B------:R-:W-:-:S07]  /*0130*/  IMAD R4, R9, -0x64, R0 ;  /* 0xffffff9c09047824 */ /* 0x000fce00078e0200 */
[C---:B------:R-:W-:Y:S01]  /*0140*/  DFMA R6, R2.reuse, -R6, 1 ;  /* 0x3ff000000206742b */ /* 0x040fe20000000806 */
[----:B------:R-:W0:Y:S07]  /*0150*/  I2F.F64 R4, R4 ;  /* 0x0000000400047312 */ /* 0x000e2e0000201c00 */
[----:B------:R-:W-:-:S08]  /*0160*/  DFMA R2, R2, R6, R2 ;  /* 0x000000060202722b */ /* 0x000fd00000000002 */
[----:B0-----:R-:W-:Y:S01]  /*0170*/  DMUL R6, R4, R2 ;  /* 0x0000000204067228 */ /* 0x001fe20000000000 */
[----:B------:R-:W-:-:S07]  /*0180*/  FSETP.GEU.AND P1, PT, |R5|, 6.5827683646048100446e-37, PT ;  /* 0x036000000500780b */ /* 0x000fce0003f2e200 */
[----:B------:R-:W-:-:S08]  /*0190*/  DFMA R8, R6, -10, R4 ;  /* 0xc02400000608782b */ /* 0x000fd00000000004 */
[----:B------:R-:W-:-:S10]  /*01a0*/  DFMA R2, R2, R8, R6 ;  /* 0x000000080202722b */ /* 0x000fd40000000006 */
[----:B------:R-:W-:-:S05]  /*01b0*/  FFMA R6, RZ, 2.5625, R3 ;  /* 0x40240000ff067823 */ /* 0x000fca0000000003 */
[----:B------:R-:W-:-:S13]  /*01c0*/  FSETP.GT.AND P0, PT, |R6|, 1.469367938527859385e-39, PT ;  /* 0x001000000600780b */ /* 0x000fda0003f04200 */
[----:B------:R-:W-:Y:S05]  /*01d0*/  @P0 BRA P1, `(.L_x_1) ;  /* 0x0000000000080947 */ /* 0x000fea0000800000 */
[----:B------:R-:W-:-:S07]  /*01e0*/  MOV R6, 0x200 ;  /* 0x0000020000067802 */ /* 0x000fce0000000f00 */
[----:B------:R-:W-:Y:S05]  /*01f0*/  CALL.REL.NOINC `($__internal_0_$__cuda_sm20_div_rn_f64_full) ;  /* 0x0000000400087944 */ /* 0x000fea0003c00000 */
.L_x_1:
[----:B------:R-:W-:Y:S05]  /*0200*/  BSYNC.RECONVERGENT B0 ;  /* 0x0000000000007941 */ /* 0x000fea0003800200 */
.L_x_0:
[----:B------:R-:W-:Y:S01]  /*0210*/  IMAD.MOV.U32 R4, RZ, RZ, 0x652b82fe ;  /* 0x652b82feff047424 */ /* 0x000fe200078e00ff */
[----:B------:R-:W-:Y:S01]  /*0220*/  UMOV UR4, 0xfefa39ef ;  /* 0xfefa39ef00047882 */ /* 0x000fe20000000000 */
[----:B------:R-:W-:Y:S01]  /*0230*/  IMAD.MOV.U32 R5, RZ, RZ, 0x3ff71547 ;  /* 0x3ff71547ff057424 */ /* 0x000fe200078e00ff */
[----:B------:R-:W-:Y:S01]  /*0240*/  UMOV UR5, 0x3fe62e42 ;  /* 0x3fe62e4200057882 */ /* 0x000fe20000000000 */
[----:B------:R-:W0:Y:S01]  /*0250*/  LDC.64 R10, c[0x0][0x380] ;  /* 0x0000e000ff0a7b82 */ /* 0x000e220000000a00 */
[----:B------:R-:W-:Y:S01]  /*0260*/  FSETP.GEU.AND P0, PT, |R3|, 4.1917929649353027344, PT ;  /* 0x4086232b0300780b */ /* 0x000fe20003f0e200 */
[----:B------:R-:W-:Y:S02]  /*0270*/  BSSY.RECONVERGENT B0, `(.L_x_2) ;  /* 0x0000038000007945 */ /* 0x000fe40003800200 */
[----:B------:R-:W-:-:S08]  /*0280*/  DFMA R4, R2, R4, 6.75539944105574400000e+15 ;  /* 0x433800000204742b */ /* 0x000fd00000000004 */
[----:B------:R-:W-:-:S08]  /*0290*/  DADD R6, R4, -6.75539944105574400000e+15 ;  /* 0xc338000004067429 */ /* 0x000fd00000000000 */
[----:B------:R-:W-:Y:S01]  /*02a0*/  DFMA R8, R6, -UR4, R2 ;  /* 0x8000000406087c2b */ /* 0x000fe20008000002 */
[----:B------:R-:W-:Y:S01]  /*02b0*/  UMOV UR4, 0x3b39803f ;  /* 0x3b39803f00047882 */ /* 0x000fe20000000000 */
[----:B------:R-:W-:-:S06]  /*02c0*/  UMOV UR5, 0x3c7abc9e ;  /* 0x3c7abc9e00057882 */ /* 0x000fcc0000000000 */
[----:B------:R-:W-:Y:S01]  /*02d0*/  DFMA R6, R6, -UR4, R8 ;  /* 0x8000000406067c2b */ /* 0x000fe20008000008 */
[----:B------:R-:W-:Y:S01]  /*02e0*/  UMOV UR4, 0x69ce2bdf ;  /* 0x69ce2bdf00047882 */ /* 0x000fe20000000000 */
[----:B------:R-:W-:Y:S01]  /*02f0*/  IMAD.MOV.U32 R8, RZ, RZ, -0x35dec16 ;  /* 0xfca213eaff087424 */ /* 0x000fe200078e00ff */
[----:B------:R-:W-:Y:S01]  /*0300*/  UMOV UR5, 0x3e5ade15 ;  /* 0x3e5ade1500057882 */ /* 0x000fe20000000000 */
[----:B------:R-:W-:-:S06]  /*0310*/  IMAD.MOV.U32 R9, RZ, RZ, 0x3e928af3 ;  /* 0x3e928af3ff097424 */ /* 0x000fcc00078e00ff */
[----:B------:R-:W-:Y:S01]  /*0320*/  DFMA R8, R6, UR4, R8 ;  /* 0x0000000406087c2b */ /* 0x000fe20008000008 */
[----:B------:R-:W-:Y:S01]  /*0330*/  UMOV UR4, 0x62401315 ;  /* 0x6240131500047882 */ /* 0x000fe20000000000 */
[----:B------:R-:W-:-:S06]  /*0340*/  UMOV UR5, 0x3ec71dee ;  /* 0x3ec71dee00057882 */ /* 0x000fcc0000000000 */
[----:B------:R-:W-:Y:S01]  /*0350*/  DFMA R8, R6, R8, UR4 ;  /* 0x0000000406087e2b */ /* 0x000fe20008000008 */
        /* <DEDUP_REMOVED lines=20> */
[C---:B------:R-:W-:Y:S01]  /*04a0*/  DFMA R8, R6.reuse, R8, UR4 ;  /* 0x0000000406087e2b */ /* 0x040fe20008000008 */
[----:B------:R-:W1:Y:S07]  /*04b0*/  LDCU.64 UR4, c[0x0][0x358] ;  /* 0x00006b00ff0477ac */ /* 0x000e6e0008000a00 */
[----:B------:R-:W-:-:S08]  /*04c0*/  DFMA R8, R6, R8, 1 ;  /* 0x3ff000000608742b */ /* 0x000fd00000000008 */
[----:B------:R-:W-:Y:S01]  /*04d0*/  DFMA R12, R6, R8, 1 ;  /* 0x3ff00000060c742b */ /* 0x000fe20000000008 */
[----:B0-----:R-:W-:-:S09]  /*04e0*/  IMAD.WIDE R8, R0, 0x8, R10 ;  /* 0x0000000800087825 */ /* 0x001fd200078e020a */
[----:B------:R-:W-:Y:S02]  /*04f0*/  IMAD R7, R4, 0x100000, R13 ;  /* 0x0010000004077824 */ /* 0x000fe400078e020d */
[----:B------:R-:W-:Y:S01]  /*0500*/  IMAD.MOV.U32 R6, RZ, RZ, R12 ;  /* 0x000000ffff067224 */ /* 0x000fe200078e000c */
[----:B-1----:R-:W-:Y:S06]  /*0510*/  @!P0 BRA `(.L_x_3) ;  /* 0x0000000000348947 */ /* 0x002fec0003800000 */
[----:B------:R-:W-:Y:S01]  /*0520*/  FSETP.GEU.AND P1, PT, |R3|, 4.2275390625, PT ;  /* 0x408748000300780b */ /* 0x000fe20003f2e200 */
[C---:B------:R-:W-:Y:S02]  /*0530*/  DADD R6, R2.reuse, +INF ;  /* 0x7ff0000002067429 */ /* 0x040fe40000000000 */
[----:B------:R-:W-:-:S08]  /*0540*/  DSETP.GEU.AND P0, PT, R2, RZ, PT ;  /* 0x000000ff0200722a */ /* 0x000fd00003f0e000 */
[----:B------:R-:W-:Y:S02]  /*0550*/  FSEL R6, R6, RZ, P0 ;  /* 0x000000ff06067208 */ /* 0x000fe40000000000 */
[----:B------:R-:W-:Y:S01]  /*0560*/  @!P1 LEA.HI R0, R4, R4, RZ, 0x1 ;  /* 0x0000000404009211 */ /* 0x000fe200078f08ff */
[----:B------:R-:W-:Y:S01]  /*0570*/  @!P1 IMAD.MOV.U32 R2, RZ, RZ, R12 ;  /* 0x000000ffff029224 */ /* 0x000fe200078e000c */
[----:B------:R-:W-:Y:S02]  /*0580*/  FSEL R7, R7, RZ, P0 ;  /* 0x000000ff07077208 */ /* 0x000fe40000000000 */
[----:B------:R-:W-:-:S05]  /*0590*/  @!P1 SHF.R.S32.HI R3, RZ, 0x1, R0 ;  /* 0x00000001ff039819 */ /* 0x000fca0000011400 */
[----:B------:R-:W-:Y:S02]  /*05a0*/  @!P1 IMAD.IADD R4, R4, 0x1, -R3 ;  /* 0x0000000104049824 */ /* 0x000fe400078e0a03 */
[----:B------:R-:W-:-:S03]  /*05b0*/  @!P1 IMAD R3, R3, 0x100000, R13 ;  /* 0x0010000003039824 */ /* 0x000fc600078e020d */
[----:B------:R-:W-:Y:S01]  /*05c0*/  @!P1 LEA R5, R4, 0x3ff00000, 0x14 ;  /* 0x3ff0000004059811 */ /* 0x000fe200078ea0ff */
[----:B------:R-:W-:-:S06]  /*05d0*/  @!P1 IMAD.MOV.U32 R4, RZ, RZ, RZ ;  /* 0x000000ffff049224 */ /* 0x000fcc00078e00ff */
[----:B------:R-:W-:-:S11]  /*05e0*/  @!P1 DMUL R6, R2, R4 ;  /* 0x0000000402069228 */ /* 0x000fd60000000000 */
.L_x_3:
[----:B------:R-:W-:Y:S05]  /*05f0*/  BSYNC.RECONVERGENT B0 ;  /* 0x0000000000007941 */ /* 0x000fea0003800200 */
.L_x_2:
[----:B------:R-:W-:Y:S01]  /*0600*/  STG.E.64 desc[UR4][R8.64], R6 ;  /* 0x0000000608007986 */ /* 0x000fe2000c101b04 */
[----:B------:R-:W-:Y:S05]  /*0610*/  EXIT ;  /* 0x000000000000794d */ /* 0x000fea0003800000 */
        .weak           $__internal_0_$__cuda_sm20_div_rn_f64_full
        .type           $__internal_0_$__cuda_sm20_div_rn_f64_full,@function
        .size           $__internal_0_$__cuda_sm20_div_rn_f64_full,(.L_x_9 - $__internal_0_$__cuda_sm20_div_rn_f64_full)
$__internal_0_$__cuda_sm20_div_rn_f64_full:
[----:B------:R-:W-:Y:S01]  /*0620*/  IMAD.MOV.U32 R3, RZ, RZ, 0x3ff40000 ;  /* 0x3ff40000ff037424 */ /* 0x000fe200078e00ff */
[C---:B------:R-:W-:Y:S01]  /*0630*/  FSETP.GEU.AND P1, PT, |R5|.reuse, 1.469367938527859385e-39, PT ;  /* 0x001000000500780b */ /* 0x040fe20003f2e200 */
[----:B------:R-:W-:Y:S01]  /*0640*/  IMAD.MOV.U32 R2, RZ, RZ, 0x0 ;  /* 0x00000000ff027424 */ /* 0x000fe200078e00ff */
[----:B------:R-:W-:Y:S01]  /*0650*/  LOP3.LUT R7, R5, 0x7ff00000, RZ, 0xc0, !PT ;  /* 0x7ff0000005077812 */ /* 0x000fe200078ec0ff */
[----:B------:R-:W0:Y:S01]  /*0660*/  MUFU.RCP64H R9, R3 ;  /* 0x0000000300097308 */ /* 0x000e220000001800 */
[----:B------:R-:W-:Y:S01]  /*0670*/  IMAD.MOV.U32 R8, RZ, RZ, 0x1 ;  /* 0x00000001ff087424 */ /* 0x000fe200078e00ff */
[----:B------:R-:W-:Y:S01]  /*0680*/  BSSY.RECONVERGENT B1, `(.L_x_4) ;  /* 0x0000045000017945 */ /* 0x000fe20003800200 */
[----:B------:R-:W-:Y:S01]  /*0690*/  IMAD.MOV.U32 R13, RZ, RZ, 0x1ca00000 ;  /* 0x1ca00000ff0d7424 */ /* 0x000fe200078e00ff */
[----:B------:R-:W-:Y:S01]  /*06a0*/  ISETP.GE.U32.AND P0, PT, R7, 0x40200000, PT ;  /* 0x402000000700780c */ /* 0x000fe20003f06070 */
[----:B------:R-:W-:Y:S01]  /*06b0*/  IMAD.MOV.U32 R19, RZ, RZ, 0x40200000 ;  /* 0x40200000ff137424 */ /* 0x000fe200078e00ff */
[----:B------:R-:W-:-:S02]  /*06c0*/  MOV R18, R7 ;  /* 0x0000000700127202 */ /* 0x000fc40000000f00 */
[----:B------:R-:W-:Y:S01]  /*06d0*/  SEL R13, R13, 0x63400000, !P0 ;  /* 0x634000000d0d7807 */ /* 0x000fe20004000000 */
[----:B------:R-:W-:Y:S01]  /*06e0*/  VIADD R20, R19, 0xffffffff ;  /* 0xffffffff13147836 */ /* 0x000fe20000000000 */
[----:B0-----:R-:W-:-:S08]  /*06f0*/  DFMA R10, R8, -R2, 1 ;  /* 0x3ff00000080a742b */ /* 0x001fd00000000802 */
[----:B------:R-:W-:-:S08]  /*0700*/  DFMA R10, R10, R10, R10 ;  /* 0x0000000a0a0a722b */ /* 0x000fd0000000000a */
[----:B------:R-:W-:Y:S01]  /*0710*/  DFMA R14, R8, R10, R8 ;  /* 0x0000000a080e722b */ /* 0x000fe20000000008 */
[C-C-:B------:R-:W-:Y:S01]  /*0720*/  @!P1 LOP3.LUT R10, R13.reuse, 0x80000000, R5.reuse, 0xf8, !PT ;  /* 0x800000000d0a9812 */ /* 0x140fe200078ef805 */
[----:B------:R-:W-:Y:S01]  /*0730*/  IMAD.MOV.U32 R8, RZ, RZ, R4 ;  /* 0x000000ffff087224 */ /* 0x000fe200078e0004 */
[----:B------:R-:W-:Y:S02]  /*0740*/  LOP3.LUT R9, R13, 0x800fffff, R5, 0xf8, !PT ;  /* 0x800fffff0d097812 */ /* 0x000fe400078ef805 */
[----:B------:R-:W-:Y:S01]  /*0750*/  @!P1 LOP3.LUT R11, R10, 0x100000, RZ, 0xfc, !PT ;  /* 0x001000000a0b9812 */ /* 0x000fe200078efcff */
[----:B------:R-:W-:Y:S02]  /*0760*/  @!P1 IMAD.MOV.U32 R10, RZ, RZ, RZ ;  /* 0x000000ffff0a9224 */ /* 0x000fe400078e00ff */
[----:B------:R-:W-:-:S04]  /*0770*/  DFMA R16, R14, -R2, 1 ;  /* 0x3ff000000e10742b */ /* 0x000fc80000000802 */
[----:B------:R-:W-:-:S04]  /*0780*/  @!P1 DFMA R8, R8, 2, -R10 ;  /* 0x400000000808982b */ /* 0x000fc8000000080a */
[----:B------:R-:W-:-:S06]  /*0790*/  DFMA R16, R14, R16, R14 ;  /* 0x000000100e10722b */ /* 0x000fcc000000000e */
[----:B------:R-:W-:Y:S02]  /*07a0*/  @!P1 LOP3.LUT R18, R9, 0x7ff00000, RZ, 0xc0, !PT ;  /* 0x7ff0000009129812 */ /* 0x000fe400078ec0ff */
[----:B------:R-:W-:-:S03]  /*07b0*/  DMUL R10, R16, R8 ;  /* 0x00000008100a7228 */ /* 0x000fc60000000000 */
[----:B------:R-:W-:-:S05]  /*07c0*/  VIADD R12, R18, 0xffffffff ;  /* 0xffffffff120c7836 */ /* 0x000fca0000000000 */
[----:B------:R-:W-:Y:S01]  /*07d0*/  DFMA R14, R10, -R2, R8 ;  /* 0x800000020a0e722b */ /* 0x000fe20000000008 */
[----:B------:R-:W-:-:S04]  /*07e0*/  ISETP.GT.U32.AND P0, PT, R12, 0x7feffffe, PT ;  /* 0x7feffffe0c00780c */ /* 0x000fc80003f04070 */
[----:B------:R-:W-:-:S03]  /*07f0*/  ISETP.GT.U32.OR P0, PT, R20, 0x7feffffe, P0 ;  /* 0x7feffffe1400780c */ /* 0x000fc60000704470 */
[----:B------:R-:W-:-:S10]  /*0800*/  DFMA R10, R16, R14, R10 ;  /* 0x0000000e100a722b */ /* 0x000fd4000000000a */
[----:B------:R-:W-:Y:S05]  /*0810*/  @P0 BRA `(.L_x_5) ;  /* 0x0000000000680947 */ /* 0x000fea0003800000 */
[----:B------:R-:W-:-:S05]  /*0820*/  IMAD.MOV.U32 R4, RZ, RZ, 0x40200000 ;  /* 0x40200000ff047424 */ /* 0x000fca00078e00ff */
[----:B------:R-:W-:-:S04]  /*0830*/  VIADDMNMX R7, R7, -R4, 0xb9600000, !PT ;  /* 0xb960000007077446 */ /* 0x000fc80007800904 */
[----:B------:R-:W-:-:S05]  /*0840*/  VIMNMX R4, PT, PT, R7, 0x46a00000, PT ;  /* 0x46a0000007047848 */ /* 0x000fca0003fe0100 */
[----:B------:R-:W-:Y:S02]  /*0850*/  IMAD.IADD R7, R4, 0x1, -R13 ;  /* 0x0000000104077824 */ /* 0x000fe400078e0a0d */
[----:B------:R-:W-:Y:S02]  /*0860*/  IMAD.MOV.U32 R4, RZ, RZ, RZ ;  /* 0x000000ffff047224 */ /* 0x000fe400078e00ff */
[----:B------:R-:W-:-:S06]  /*0870*/  VIADD R5, R7, 0x7fe00000 ;  /* 0x7fe0000007057836 */ /* 0x000fcc0000000000 */
[----:B------:R-:W-:-:S10]  /*0880*/  DMUL R12, R10, R4 ;  /* 0x000000040a0c7228 */ /* 0x000fd40000000000 */
[----:B------:R-:W-:-:S13]  /*0890*/  FSETP.GTU.AND P0, PT, |R13|, 1.469367938527859385e-39, PT ;  /* 0x001000000d00780b */ /* 0x000fda0003f0c200 */
[----:B------:R-:W-:Y:S05]  /*08a0*/  @P0 BRA `(.L_x_6) ;  /* 0x0000000000880947 */ /* 0x000fea0003800000 */
[----:B------:R-:W-:Y:S01]  /*08b0*/  DFMA R2, R10, -R2, R8 ;  /* 0x800000020a02722b */ /* 0x000fe20000000008 */
[----:B------:R-:W-:-:S09]  /*08c0*/  IMAD.MOV.U32 R4, RZ, RZ, RZ ;  /* 0x000000ffff047224 */ /* 0x000fd200078e00ff */
[C---:B------:R-:W-:Y:S02]  /*08d0*/  FSETP.NEU.AND P0, PT, R3.reuse, RZ, PT ;  /* 0x000000ff0300720b */ /* 0x040fe40003f0d000 */
[----:B------:R-:W-:-:S04]  /*08e0*/  LOP3.LUT R2, R3, 0x40240000, RZ, 0x3c, !PT ;  /* 0x4024000003027812 */ /* 0x000fc800078e3cff */
[----:B------:R-:W-:-:S04]  /*08f0*/  LOP3.LUT R9, R2, 0x80000000, RZ, 0xc0, !PT ;  /* 0x8000000002097812 */ /* 0x000fc800078ec0ff */
[----:B------:R-:W-:-:S03]  /*0900*/  LOP3.LUT R5, R9, R5, RZ, 0xfc, !PT ;  /* 0x0000000509057212 */ /* 0x000fc600078efcff */
[----:B------:R-:W-:Y:S05]  /*0910*/  @!P0 BRA `(.L_x_6) ;  /* 0x00000000006c8947 */ /* 0x000fea0003800000 */
[----:B------:R-:W-:Y:S01]  /*0920*/  IMAD.MOV R3, RZ, RZ, -R7 ;  /* 0x000000ffff037224 */ /* 0x000fe200078e0a07 */
[----:B------:R-:W-:Y:S01]  /*0930*/  DMUL.RP R4, R10, R4 ;  /* 0x000000040a047228 */ /* 0x000fe20000008000 */
[----:B------:R-:W-:Y:S01]  /*0940*/  IMAD.MOV.U32 R2, RZ, RZ, RZ ;  /* 0x000000ffff027224 */ /* 0x000fe200078e00ff */
[----:B------:R-:W-:-:S05]  /*0950*/  IADD3 R7, PT, PT, -R7, -0x43300000, RZ ;  /* 0xbcd0000007077810 */ /* 0x000fca0007ffe1ff */
[----:B------:R-:W-:-:S03]  /*0960*/  DFMA R2, R12, -R2, R10 ;  /* 0x800000020c02722b */ /* 0x000fc6000000000a */
[----:B------:R-:W-:-:S07]  /*0970*/  LOP3.LUT R9, R5, R9, RZ, 0x3c, !PT ;  /* 0x0000000905097212 */ /* 0x000fce00078e3cff */
[----:B------:R-:W-:-:S04]  /*0980*/  FSETP.NEU.AND P0, PT, |R3|, R7, PT ;  /* 0x000000070300720b */ /* 0x000fc80003f0d200 */
[----:B------:R-:W-:Y:S02]  /*0990*/  FSEL R12, R4, R12, !P0 ;  /* 0x0000000c040c7208 */ /* 0x000fe40004000000 */
[----:B------:R-:W-:Y:S01]  /*09a0*/  FSEL R13, R9, R13, !P0 ;  /* 0x0000000d090d7208 */ /* 0x000fe20004000000 */
[----:B------:R-:W-:Y:S06]  /*09b0*/  BRA `(.L_x_6) ;  /* 0x0000000000447947 */ /* 0x000fec0003800000 */
.L_x_5:
[----:B------:R-:W-:-:S14]  /*09c0*/  DSETP.NAN.AND P0, PT, R4, R4, PT ;  /* 0x000000040400722a */ /* 0x000fdc0003f08000 */
[----:B------:R-:W-:Y:S05]  /*09d0*/  @P0 BRA `(.L_x_7) ;  /* 0x0000000000340947 */ /* 0x000fea0003800000 */
[----:B------:R-:W-:Y:S01]  /*09e0*/  ISETP.NE.AND P0, PT, R18, R19, PT ;  /* 0x000000131200720c */ /* 0x000fe20003f05270 */
[----:B------:R-:W-:Y:S01]  /*09f0*/  IMAD.MOV.U32 R13, RZ, RZ, -0x80000 ;  /* 0xfff80000ff0d7424 */ /* 0x000fe200078e00ff */
[----:B------:R-:W-:-:S11]  /*0a00*/  MOV R12, 0x0 ;  /* 0x00000000000c7802 */ /* 0x000fd60000000f00 */
[----:B------:R-:W-:Y:S05]  /*0a10*/  @!P0 BRA `(.L_x_6) ;  /* 0x00000000002c8947 */ /* 0x000fea0003800000 */
[----:B------:R-:W-:Y:S02]  /*0a20*/  ISETP.NE.AND P0, PT, R18, 0x7ff00000, PT ;  /* 0x7ff000001200780c */ /* 0x000fe40003f05270 */
[----:B------:R-:W-:Y:S02]  /*0a30*/  LOP3.LUT R4, R5, 0x40240000, RZ, 0x3c, !PT ;  /* 0x4024000005047812 */ /* 0x000fe400078e3cff */
[----:B------:R-:W-:Y:S02]  /*0a40*/  ISETP.EQ.OR P0, PT, R19, RZ, !P0 ;  /* 0x000000ff1300720c */ /* 0x000fe40004702670 */
[----:B------:R-:W-:-:S11]  /*0a50*/  LOP3.LUT R13, R4, 0x80000000, RZ, 0xc0, !PT ;  /* 0x80000000040d7812 */ /* 0x000fd600078ec0ff */
[----:B------:R-:W-:Y:S01]  /*0a60*/  @P0 LOP3.LUT R2, R13, 0x7ff00000, RZ, 0xfc, !PT ;  /* 0x7ff000000d020812 */ /* 0x000fe200078efcff */
[----:B------:R-:W-:Y:S02]  /*0a70*/  @!P0 IMAD.MOV.U32 R12, RZ, RZ, RZ ;  /* 0x000000ffff0c8224 */ /* 0x000fe400078e00ff */
[----:B------:R-:W-:Y:S02]  /*0a80*/  @P0 IMAD.MOV.U32 R12, RZ, RZ, RZ ;  /* 0x000000ffff0c0224 */ /* 0x000fe400078e00ff */
[----:B------:R-:W-:Y:S01]  /*0a90*/  @P0 IMAD.MOV.U32 R13, RZ, RZ, R2 ;  /* 0x000000ffff0d0224 */ /* 0x000fe200078e0002 */
[----:B------:R-:W-:Y:S06]  /*0aa0*/  BRA `(.L_x_6) ;  /* 0x0000000000087947 */ /* 0x000fec0003800000 */
.L_x_7:
[----:B------:R-:W-:Y:S01]  /*0ab0*/  LOP3.LUT R13, R5, 0x80000, RZ, 0xfc, !PT ;  /* 0x00080000050d7812 */ /* 0x000fe200078efcff */
[----:B------:R-:W-:-:S07]  /*0ac0*/  IMAD.MOV.U32 R12, RZ, RZ, R4 ;  /* 0x000000ffff0c7224 */ /* 0x000fce00078e0004 */
.L_x_6:
[----:B------:R-:W-:Y:S05]  /*0ad0*/  BSYNC.RECONVERGENT B1 ;  /* 0x0000000000017941 */ /* 0x000fea0003800200 */
.L_x_4:
[----:B------:R-:W-:Y:S02]  /*0ae0*/  IMAD.MOV.U32 R7, RZ, RZ, 0x0 ;  /* 0x00000000ff077424 */ /* 0x000fe400078e00ff */
[----:B------:R-:W-:Y:S02]  /*0af0*/  IMAD.MOV.U32 R2, RZ, RZ, R12 ;  /* 0x000000ffff027224 */ /* 0x000fe400078e000c */
[----:B------:R-:W-:Y:S01]  /*0b00*/  IMAD.MOV.U32 R3, RZ, RZ, R13 ;  /* 0x000000ffff037224 */ /* 0x000fe200078e000d */
[----:B------:R-:W-:Y:S06]  /*0b10*/  RET.REL.NODEC R6 `(_Z20compute_exponentialsPdi) ;  /* 0xfffffff406387950 */ /* 0x000fec0003c3ffff */
.L_x_8:
[----:B------:R-:W-:-:S00]  /*0b20*/  BRA `(.L_x_8) ;  /* 0xfffffffc00fc7947 */ /* 0x000fc0000383ffff */
[----:B------:R-:W-:-:S00]  /*0b30*/  NOP ;  /* 0x0000000000007918 */ /* 0x000fc00000000000 */
        /* <DEDUP_REMOVED lines=12> */
.L_x_9:


//--------------------- .nv.shared.reserved.0     --------------------------
	.section	.nv.shared.reserved.0,"aw",@nobits
	.weak		__nv_reservedSMEM_offset_0_alias
	.size		__nv_reservedSMEM_offset_0_alias, 0, 64
	.other		__nv_reservedSMEM_offset_0_alias,@"STO_CUDA_RESERVED_SHARED STV_DEFAULT"
__nv_reservedSMEM_offset_0_alias:
	.zero		0
	.zero		64


//--------------------- .nv.constant0._Z20compute_exponentialsPdi --------------------------
	.section	.nv.constant0._Z20compute_exponentialsPdi,"a",@progbits
	.sectionflags	@""
	.align	4
.nv.constant0._Z20compute_exponentialsPdi:
	.zero		908


//--------------------- SYMBOLS --------------------------

	.type		.nv.reservedSmem.offset0,@object
	.size		.nv.reservedSmem.offset0,0x4
